//
// Generated by NVIDIA NVVM Compiler
//
// Compiler Build ID: CL-36424714
// Cuda compilation tools, release 13.0, V13.0.88
// Based on NVVM 20.0.0
//

.version 9.0
.target sm_100
.address_size 64

	// .globl	_Z3addPKiPii
// _ZZ3addPKiPiiE1t has been demoted

.visible .entry _Z3addPKiPii(
	.param .u64 .ptr .align 1 _Z3addPKiPii_param_0,
	.param .u64 .ptr .align 1 _Z3addPKiPii_param_1,
	.param .u32 _Z3addPKiPii_param_2
)
{
	.reg .pred 	%p<12>;
	.reg .b32 	%r<117>;
	.reg .b64 	%rd<20>;
	// demoted variable
	.shared .align 4 .b8 _ZZ3addPKiPiiE1t[8];
	ld.param.u64 	%rd9, [_Z3addPKiPii_param_0];
	ld.param.u64 	%rd8, [_Z3addPKiPii_param_1];
	ld.param.u32 	%r32, [_Z3addPKiPii_param_2];
	cvta.to.global.u64 	%rd1, %rd9;
	mov.u32 	%r1, %tid.x;
	setp.ge.s32 	%p1, %r1, %r32;
	mov.b32 	%r116, 0;
	@%p1 bra 	$L__BB0_13;
	not.b32 	%r36, %r1;
	add.s32 	%r37, %r32, %r36;
	shr.u32 	%r38, %r37, 1;
	add.s32 	%r2, %r38, 1;
	and.b32  	%r3, %r2, 15;
	setp.lt.u32 	%p2, %r37, 30;
	mov.b32 	%r116, 0;
	mov.u32 	%r106, %r1;
	@%p2 bra 	$L__BB0_4;
	and.b32  	%r40, %r2, -16;
	neg.s32 	%r102, %r40;
	mul.wide.u32 	%rd10, %r1, 4;
	add.s64 	%rd11, %rd10, %rd1;
	add.s64 	%rd18, %rd11, 64;
	mov.b32 	%r116, 0;
	mov.u32 	%r106, %r1;
$L__BB0_3:
	.pragma "nounroll";
	ld.global.u32 	%r41, [%rd18+-64];
	add.s32 	%r42, %r41, %r116;
	ld.global.u32 	%r43, [%rd18+-56];
	add.s32 	%r44, %r43, %r42;
	ld.global.u32 	%r45, [%rd18+-48];
	add.s32 	%r46, %r45, %r44;
	ld.global.u32 	%r47, [%rd18+-40];
	add.s32 	%r48, %r47, %r46;
	ld.global.u32 	%r49, [%rd18+-32];
	add.s32 	%r50, %r49, %r48;
	ld.global.u32 	%r51, [%rd18+-24];
	add.s32 	%r52, %r51, %r50;
	ld.global.u32 	%r53, [%rd18+-16];
	add.s32 	%r54, %r53, %r52;
	ld.global.u32 	%r55, [%rd18+-8];
	add.s32 	%r56, %r55, %r54;
	ld.global.u32 	%r57, [%rd18];
	add.s32 	%r58, %r57, %r56;
	ld.global.u32 	%r59, [%rd18+8];
	add.s32 	%r60, %r59, %r58;
	ld.global.u32 	%r61, [%rd18+16];
	add.s32 	%r62, %r61, %r60;
	ld.global.u32 	%r63, [%rd18+24];
	add.s32 	%r64, %r63, %r62;
	ld.global.u32 	%r65, [%rd18+32];
	add.s32 	%r66, %r65, %r64;
	ld.global.u32 	%r67, [%rd18+40];
	add.s32 	%r68, %r67, %r66;
	ld.global.u32 	%r69, [%rd18+48];
	add.s32 	%r70, %r69, %r68;
	ld.global.u32 	%r71, [%rd18+56];
	add.s32 	%r116, %r71, %r70;
	add.s32 	%r106, %r106, 32;
	add.s32 	%r102, %r102, 16;
	add.s64 	%rd18, %rd18, 128;
	setp.ne.s32 	%p3, %r102, 0;
	@%p3 bra 	$L__BB0_3;
$L__BB0_4:
	setp.eq.s32 	%p4, %r3, 0;
	@%p4 bra 	$L__BB0_13;
	and.b32  	%r14, %r2, 7;
	setp.lt.u32 	%p5, %r3, 8;
	@%p5 bra 	$L__BB0_7;
	mul.wide.u32 	%rd12, %r106, 4;
	add.s64 	%rd13, %rd1, %rd12;
	ld.global.u32 	%r73, [%rd13];
	add.s32 	%r74, %r73, %r116;
	ld.global.u32 	%r75, [%rd13+8];
	add.s32 	%r76, %r75, %r74;
	ld.global.u32 	%r77, [%rd13+16];
	add.s32 	%r78, %r77, %r76;
	ld.global.u32 	%r79, [%rd13+24];
	add.s32 	%r80, %r79, %r78;
	ld.global.u32 	%r81, [%rd13+32];
	add.s32 	%r82, %r81, %r80;
	ld.global.u32 	%r83, [%rd13+40];
	add.s32 	%r84, %r83, %r82;
	ld.global.u32 	%r85, [%rd13+48];
	add.s32 	%r86, %r85, %r84;
	ld.global.u32 	%r87, [%rd13+56];
	add.s32 	%r116, %r87, %r86;
	add.s32 	%r106, %r106, 16;
$L__BB0_7:
	setp.eq.s32 	%p6, %r14, 0;
	@%p6 bra 	$L__BB0_13;
	and.b32  	%r20, %r2, 3;
	setp.lt.u32 	%p7, %r14, 4;
	@%p7 bra 	$L__BB0_10;
	mul.wide.u32 	%rd14, %r106, 4;
	add.s64 	%rd15, %rd1, %rd14;
	ld.global.u32 	%r89, [%rd15];
	add.s32 	%r90, %r89, %r116;
	ld.global.u32 	%r91, [%rd15+8];
	add.s32 	%r92, %r91, %r90;
	ld.global.u32 	%r93, [%rd15+16];
	add.s32 	%r94, %r93, %r92;
	ld.global.u32 	%r95, [%rd15+24];
	add.s32 	%r116, %r95, %r94;
	add.s32 	%r106, %r106, 8;
$L__BB0_10:
	setp.eq.s32 	%p8, %r20, 0;
	@%p8 bra 	$L__BB0_13;
	mul.wide.u32 	%rd16, %r106, 4;
	add.s64 	%rd19, %rd1, %rd16;
	neg.s32 	%r114, %r20;
$L__BB0_12:
	.pragma "nounroll";
	ld.global.u32 	%r96, [%rd19];
	add.s32 	%r116, %r96, %r116;
	add.s64 	%rd19, %rd19, 8;
	add.s32 	%r114, %r114, 1;
	setp.ne.s32 	%p9, %r114, 0;
	@%p9 bra 	$L__BB0_12;
$L__BB0_13:
	setp.gt.u32 	%p10, %r1, 1;
	@%p10 bra 	$L__BB0_16;
	shl.b32 	%r97, %r1, 2;
	mov.u32 	%r98, _ZZ3addPKiPiiE1t;
	add.s32 	%r99, %r98, %r97;
	st.shared.u32 	[%r99], %r116;
	setp.ne.s32 	%p11, %r1, 0;
	@%p11 bra 	$L__BB0_16;
	cvta.to.global.u64 	%rd17, %rd8;
	ld.shared.u32 	%r100, [_ZZ3addPKiPiiE1t];
	st.global.u32 	[%rd17], %r100;
	ld.shared.u32 	%r101, [_ZZ3addPKiPiiE1t+4];
	st.global.u32 	[%rd17+4], %r101;
$L__BB0_16:
	ret;

}


// ===== COMPILED SASS (sm_100) =====

	.target	sm_100

	.elftype	@"ET_EXEC"


//--------------------- .note.nv.tkinfo           --------------------------
	.section	.note.nv.tkinfo,"",@"SHT_NOTE"
	.sectionflags	@"SHF_NOTE_NV_TKINFO"
	.tkinfo
        /*0018*/ 	.word	0x00000002
        /*0030*/ 	.string	""
        /*0030*/ 	.string	"ptxas"
        /*0030*/ 	.string	"Cuda compilation tools, release 13.0, V13.0.88"
        /*0030*/ 	.string	"Build cuda_13.0.r13.0/compiler.36424714_0"
        /*0030*/ 	.string	"-arch sm_100 -m 64 "



//--------------------- .note.nv.cuinfo           --------------------------
	.section	.note.nv.cuinfo,"",@"SHT_NOTE"
	.sectionflags	@"SHF_NOTE_NV_CUINFO"
        /*0018*/ 	.short	0x0002
        /*001a*/ 	.short	0x0064
        /*001c*/ 	.short	0x0082
	.zero		2


//--------------------- .nv.info                  --------------------------
	.section	.nv.info,"",@"SHT_CUDA_INFO"
	.align	4


	//----- nvinfo : EIATTR_REGCOUNT
	.align		4
        /*0000*/ 	.byte	0x04, 0x2f
        /*0002*/ 	.short	(.L_1 - .L_0)
	.align		4
.L_0:
        /*0004*/ 	.word	index@(_Z3addPKiPii)
        /*0008*/ 	.word	0x0000001b


	//----- nvinfo : EIATTR_FRAME_SIZE
	.align		4
.L_1:
        /*000c*/ 	.byte	0x04, 0x11
        /*000e*/ 	.short	(.L_3 - .L_2)
	.align		4
.L_2:
        /*0010*/ 	.word	index@(_Z3addPKiPii)
        /*0014*/ 	.word	0x00000000


	//----- nvinfo : EIATTR_MIN_STACK_SIZE
	.align		4
.L_3:
        /*0018*/ 	.byte	0x04, 0x12
        /*001a*/ 	.short	(.L_5 - .L_4)
	.align		4
.L_4:
        /*001c*/ 	.word	index@(_Z3addPKiPii)
        /*0020*/ 	.word	0x00000000
.L_5:


//--------------------- .nv.compat                --------------------------
	.section	.nv.compat,"",@"SHT_CUDA_COMPAT_INFO"
	.align	4
        /*0000*/ 	.byte	0x02, 0x09, 0x00, 0x00, 0x02, 0x02, 0x01, 0x00, 0x02, 0x05, 0x05, 0x00, 0x03, 0x07, 0x01, 0x01
        /*0010*/ 	.byte	0x02, 0x03, 0x00, 0x00, 0x02, 0x06, 0x01, 0x00, 0x04, 0x0b, 0x08, 0x00, 0x09, 0x00, 0x00, 0x00
        /*0020*/ 	.byte	0x00, 0x00, 0x00, 0x00


//--------------------- .nv.info._Z3addPKiPii     --------------------------
	.section	.nv.info._Z3addPKiPii,"",@"SHT_CUDA_INFO"
	.sectionflags	@""
	.align	4


	//----- nvinfo : EIATTR_CUDA_API_VERSION
	.align		4
        /*0000*/ 	.byte	0x04, 0x37
        /*0002*/ 	.short	(.L_7 - .L_6)
.L_6:
        /*0004*/ 	.word	0x00000082


	//----- nvinfo : EIATTR_KPARAM_INFO
	.align		4
.L_7:
        /*0008*/ 	.byte	0x04, 0x17
        /*000a*/ 	.short	(.L_9 - .L_8)
.L_8:
        /*000c*/ 	.word	0x00000000
        /*0010*/ 	.short	0x0002
        /*0012*/ 	.short	0x0010
        /*0014*/ 	.byte	0x00, 0xf0, 0x11, 0x00


	//----- nvinfo : EIATTR_KPARAM_INFO
	.align		4
.L_9:
        /*0018*/ 	.byte	0x04, 0x17
        /*001a*/ 	.short	(.L_11 - .L_10)
.L_10:
        /*001c*/ 	.word	0x00000000
        /*0020*/ 	.short	0x0001
        /*0022*/ 	.short	0x0008
        /*0024*/ 	.byte	0x00, 0xf5, 0x21, 0x00


	//----- nvinfo : EIATTR_KPARAM_INFO
	.align		4
.L_11:
        /*0028*/ 	.byte	0x04, 0x17
        /*002a*/ 	.short	(.L_13 - .L_12)
.L_12:
        /*002c*/ 	.word	0x00000000
        /*0030*/ 	.short	0x0000
        /*0032*/ 	.short	0x0000
        /*0034*/ 	.byte	0x00, 0xf5, 0x21, 0x00


	//----- nvinfo : EIATTR_SPARSE_MMA_MASK
	.align		4
.L_13:
        /*0038*/ 	.byte	0x03, 0x50
        /*003a*/ 	.short	0x0000


	//----- nvinfo : EIATTR_MAXREG_COUNT
	.align		4
        /*003c*/ 	.byte	0x03, 0x1b
        /*003e*/ 	.short	0x00ff


	//----- nvinfo : EIATTR_MERCURY_ISA_VERSION
	.align		4
        /*0040*/ 	.byte	0x03, 0x5f
        /*0042*/ 	.short	0x0101


	//----- nvinfo : EIATTR_VRC_CTA_INIT_COUNT
	.align		4
        /*0044*/ 	.byte	0x02, 0x4a
	.zero		1
	.zero		1


	//----- nvinfo : EIATTR_EXIT_INSTR_OFFSETS
	.align		4
        /*0048*/ 	.byte	0x04, 0x1c
        /*004a*/ 	.short	(.L_15 - .L_14)


	//   ....[0]....
.L_14:
        /*004c*/ 	.word	0x000006d0


	//   ....[1]....
        /*0050*/ 	.word	0x00000740


	//   ....[2]....
        /*0054*/ 	.word	0x00000790


	//----- nvinfo : EIATTR_CRS_STACK_SIZE
	.align		4
.L_15:
        /*0058*/ 	.byte	0x04, 0x1e
        /*005a*/ 	.short	(.L_17 - .L_16)
.L_16:
        /*005c*/ 	.word	0x00000000


	//----- nvinfo : EIATTR_CBANK_PARAM_SIZE
	.align		4
.L_17:
        /*0060*/ 	.byte	0x03, 0x19
        /*0062*/ 	.short	0x0014


	//----- nvinfo : EIATTR_PARAM_CBANK
	.align		4
        /*0064*/ 	.byte	0x04, 0x0a
        /*0066*/ 	.short	(.L_19 - .L_18)
	.align		4
.L_18:
        /*0068*/ 	.word	index@(.nv.constant0._Z3addPKiPii)
        /*006c*/ 	.short	0x0380
        /*006e*/ 	.short	0x0014


	//----- nvinfo : EIATTR_SW_WAR
	.align		4
.L_19:
        /*0070*/ 	.byte	0x04, 0x36
        /*0072*/ 	.short	(.L_21 - .L_20)
.L_20:
        /*0074*/ 	.word	0x00000008
.L_21:


//--------------------- .nv.callgraph             --------------------------
	.section	.nv.callgraph,"",@"SHT_CUDA_CALLGRAPH"
	.align	4
	.sectionentsize	8
	.align		4
        /*0000*/ 	.word	0x00000000
	.align		4
        /*0004*/ 	.word	0xffffffff
	.align		4
        /*0008*/ 	.word	0x00000000
	.align		4
        /*000c*/ 	.word	0xfffffffe
	.align		4
        /*0010*/ 	.word	0x00000000
	.align		4
        /*0014*/ 	.word	0xfffffffd
	.align		4
        /*0018*/ 	.word	0x00000000
	.align		4
        /*001c*/ 	.word	0xfffffffc


//--------------------- .text._Z3addPKiPii        --------------------------
	.section	.text._Z3addPKiPii,"ax",@progbits
	.align	128
        .global         _Z3addPKiPii
        .type           _Z3addPKiPii,@function
        .size           _Z3addPKiPii,(.L_x_11 - _Z3addPKiPii)
        .other          _Z3addPKiPii,@"STO_CUDA_ENTRY STV_DEFAULT"
_Z3addPKiPii:
.text._Z3addPKiPii:
[----:B------:R-:W-:Y:S01]  /*0000*/  LDC R1, c[0x0][0x37c] ;  /* 0x0000df00ff017b82 */ /* 0x000fe20000000800 */
[----:B------:R-:W0:Y:S01]  /*0010*/  S2R R0, SR_TID.X ;  /* 0x0000000000007919 */ /* 0x000e220000002100 */
[----:B------:R-:W0:Y:S01]  /*0020*/  LDCU UR4, c[0x0][0x390] ;  /* 0x00007200ff0477ac */ /* 0x000e220008000800 */
[----:B------:R-:W-:Y:S01]  /*0030*/  BSSY.RECONVERGENT B0, `(.L_x_0) ;  /* 0x0000068000007945 */ /* 0x000fe20003800200 */
[----:B------:R-:W-:Y:S01]  /*0040*/  IMAD.MOV.U32 R2, RZ, RZ, RZ ;  /* 0x000000ffff027224 */ /* 0x000fe200078e00ff */
[----:B------:R-:W1:Y:S01]  /*0050*/  LDCU.64 UR6, c[0x0][0x358] ;  /* 0x00006b00ff0677ac */ /* 0x000e620008000a00 */
[----:B0-----:R-:W-:-:S13]  /*0060*/  ISETP.GE.AND P0, PT, R0, UR4, PT ;  /* 0x0000000400007c0c */ /* 0x001fda000bf06270 */
[----:B-1----:R-:W-:Y:S05]  /*0070*/  @P0 BRA `(.L_x_1) ;  /* 0x00000004008c0947 */ /* 0x002fea0003800000 */
[----:B------:R-:W-:Y:S01]  /*0080*/  LOP3.LUT R2, RZ, R0, RZ, 0x33, !PT ;  /* 0x00000000ff027212 */ /* 0x000fe200078e33ff */
[----:B------:R-:W-:Y:S01]  /*0090*/  BSSY.RECONVERGENT B1, `(.L_x_2) ;  /* 0x0000030000017945 */ /* 0x000fe20003800200 */
[----:B------:R-:W-:-:S03]  /*00a0*/  IMAD.MOV.U32 R3, RZ, RZ, R0 ;  /* 0x000000ffff037224 */ /* 0x000fc600078e0000 */
[----:B------:R-:W-:-:S05]  /*00b0*/  VIADD R2, R2, UR4 ;  /* 0x0000000402027c36 */ /* 0x000fca0008000000 */
[C---:B------:R-:W-:Y:S02]  /*00c0*/  ISETP.GE.U32.AND P1, PT, R2.reuse, 0x1e, PT ;  /* 0x0000001e0200780c */ /* 0x040fe40003f26070 */
[----:B------:R-:W-:Y:S01]  /*00d0*/  LEA.HI R6, R2, 0x1, RZ, 0x1f ;  /* 0x0000000102067811 */ /* 0x000fe200078ff8ff */
[----:B------:R-:W-:-:S03]  /*00e0*/  IMAD.MOV.U32 R2, RZ, RZ, RZ ;  /* 0x000000ffff027224 */ /* 0x000fc600078e00ff */
[----:B------:R-:W-:-:S04]  /*00f0*/  LOP3.LUT R20, R6, 0xf, RZ, 0xc0, !PT ;  /* 0x0000000f06147812 */ /* 0x000fc800078ec0ff */
[----:B------:R-:W-:-:S03]  /*0100*/  ISETP.NE.AND P0, PT, R20, RZ, PT ;  /* 0x000000ff1400720c */ /* 0x000fc60003f05270 */
[----:B------:R-:W-:Y:S10]  /*0110*/  @!P1 BRA `(.L_x_3) ;  /* 0x00000000009c9947 */ /* 0x000ff40003800000 */
[----:B------:R-:W0:Y:S01]  /*0120*/  LDC.64 R2, c[0x0][0x380] ;  /* 0x0000e000ff027b82 */ /* 0x000e220000000a00 */
[----:B------:R-:W-:-:S05]  /*0130*/  LOP3.LUT R7, R6, 0xfffffff0, RZ, 0xc0, !PT ;  /* 0xfffffff006077812 */ /* 0x000fca00078ec0ff */
[----:B------:R-:W-:Y:S02]  /*0140*/  IMAD.MOV R7, RZ, RZ, -R7 ;  /* 0x000000ffff077224 */ /* 0x000fe400078e0a07 */
[----:B0-----:R-:W-:-:S03]  /*0150*/  IMAD.WIDE.U32 R2, R0, 0x4, R2 ;  /* 0x0000000400027825 */ /* 0x001fc600078e0002 */
[----:B------:R-:W-:Y:S01]  /*0160*/  IADD3 R13, P1, PT, R2, 0x40, RZ ;  /* 0x00000040020d7810 */ /* 0x000fe20007f3e0ff */
[----:B------:R-:W-:-:S04]  /*0170*/  IMAD.MOV.U32 R2, RZ, RZ, RZ ;  /* 0x000000ffff027224 */ /* 0x000fc800078e00ff */
[----:B------:R-:W-:Y:S02]  /*0180*/  IMAD.X R5, RZ, RZ, R3, P1 ;  /* 0x000000ffff057224 */ /* 0x000fe400008e0603 */
[----:B------:R-:W-:-:S07]  /*0190*/  IMAD.MOV.U32 R3, RZ, RZ, R0 ;  /* 0x000000ffff037224 */ /* 0x000fce00078e0000 */
.L_x_4:
[----:B------:R-:W-:-:S05]  /*01a0*/  IMAD.MOV.U32 R4, RZ, RZ, R13 ;  /* 0x000000ffff047224 */ /* 0x000fca00078e000d */
[----:B------:R-:W2:Y:S04]  /*01b0*/  LDG.E R13, desc[UR6][R4.64+-0x40] ;  /* 0xffffc006040d7981 */ /* 0x000ea8000c1e1900 */
[----:B------:R-:W2:Y:S04]  /*01c0*/  LDG.E R12, desc[UR6][R4.64+-0x38] ;  /* 0xffffc806040c7981 */ /* 0x000ea8000c1e1900 */
[----:B------:R-:W3:Y:S04]  /*01d0*/  LDG.E R15, desc[UR6][R4.64+-0x30] ;  /* 0xffffd006040f7981 */ /* 0x000ee8000c1e1900 */
[----:B------:R-:W3:Y:S04]  /*01e0*/  LDG.E R14, desc[UR6][R4.64+-0x28] ;  /* 0xffffd806040e7981 */ /* 0x000ee8000c1e1900 */
[----:B------:R-:W4:Y:S04]  /*01f0*/  LDG.E R17, desc[UR6][R4.64+-0x20] ;  /* 0xffffe00604117981 */ /* 0x000f28000c1e1900 */
[----:B------:R-:W4:Y:S04]  /*0200*/  LDG.E R16, desc[UR6][R4.64+-0x18] ;  /* 0xffffe80604107981 */ /* 0x000f28000c1e1900 */
[----:B------:R-:W5:Y:S04]  /*0210*/  LDG.E R19, desc[UR6][R4.64+-0x10] ;  /* 0xfffff00604137981 */ /* 0x000f68000c1e1900 */
        /* <DEDUP_REMOVED lines=8> */
[----:B------:R0:W5:Y:S01]  /*02a0*/  LDG.E R8, desc[UR6][R4.64+0x38] ;  /* 0x0000380604087981 */ /* 0x000162000c1e1900 */
[----:B------:R-:W-:-:S02]  /*02b0*/  VIADD R7, R7, 0x10 ;  /* 0x0000001007077836 */ /* 0x000fc40000000000 */
[----:B------:R-:W-:-:S03]  /*02c0*/  VIADD R3, R3, 0x20 ;  /* 0x0000002003037836 */ /* 0x000fc60000000000 */
[----:B------:R-:W-:Y:S02]  /*02d0*/  ISETP.NE.AND P1, PT, R7, RZ, PT ;  /* 0x000000ff0700720c */ /* 0x000fe40003f25270 */
[----:B--2---:R-:W-:Y:S02]  /*02e0*/  IADD3 R12, PT, PT, R12, R13, R2 ;  /* 0x0000000d0c0c7210 */ /* 0x004fe40007ffe002 */
[----:B------:R-:W-:-:S05]  /*02f0*/  IADD3 R13, P2, PT, R4, 0x80, RZ ;  /* 0x00000080040d7810 */ /* 0x000fca0007f5e0ff */
[----:B0-----:R-:W-:Y:S01]  /*0300*/  IMAD.X R5, RZ, RZ, R5, P2 ;  /* 0x000000ffff057224 */ /* 0x001fe200010e0605 */
[----:B---3--:R-:W-:-:S04]  /*0310*/  IADD3 R12, PT, PT, R14, R15, R12 ;  /* 0x0000000f0e0c7210 */ /* 0x008fc80007ffe00c */
[----:B----4-:R-:W-:-:S04]  /*0320*/  IADD3 R12, PT, PT, R16, R17, R12 ;  /* 0x00000011100c7210 */ /* 0x010fc80007ffe00c */
[----:B-----5:R-:W-:-:S04]  /*0330*/  IADD3 R12, PT, PT, R18, R19, R12 ;  /* 0x00000013120c7210 */ /* 0x020fc80007ffe00c */
[----:B------:R-:W-:-:S04]  /*0340*/  IADD3 R12, PT, PT, R22, R21, R12 ;  /* 0x00000015160c7210 */ /* 0x000fc80007ffe00c */
[----:B------:R-:W-:-:S04]  /*0350*/  IADD3 R12, PT, PT, R24, R23, R12 ;  /* 0x00000017180c7210 */ /* 0x000fc80007ffe00c */
[----:B------:R-:W-:-:S04]  /*0360*/  IADD3 R10, PT, PT, R10, R11, R12 ;  /* 0x0000000b0a0a7210 */ /* 0x000fc80007ffe00c */
[----:B------:R-:W-:Y:S01]  /*0370*/  IADD3 R2, PT, PT, R8, R9, R10 ;  /* 0x0000000908027210 */ /* 0x000fe20007ffe00a */
[----:B------:R-:W-:Y:S06]  /*0380*/  @P1 BRA `(.L_x_4) ;  /* 0xfffffffc00841947 */ /* 0x000fec000383ffff */
.L_x_3:
[----:B------:R-:W-:Y:S05]  /*0390*/  BSYNC.RECONVERGENT B1 ;  /* 0x0000000000017941 */ /* 0x000fea0003800200 */
.L_x_2:
[----:B------:R-:W-:Y:S05]  /*03a0*/  @!P0 BRA `(.L_x_1) ;  /* 0x0000000000c08947 */ /* 0x000fea0003800000 */
[----:B------:R-:W-:Y:S01]  /*03b0*/  ISETP.GE.U32.AND P0, PT, R20, 0x8, PT ;  /* 0x000000081400780c */ /* 0x000fe20003f06070 */
[----:B------:R-:W-:Y:S01]  /*03c0*/  BSSY.RECONVERGENT B1, `(.L_x_5) ;  /* 0x0000013000017945 */ /* 0x000fe20003800200 */
[----:B------:R-:W-:-:S04]  /*03d0*/  LOP3.LUT R15, R6, 0x7, RZ, 0xc0, !PT ;  /* 0x00000007060f7812 */ /* 0x000fc800078ec0ff */
[----:B------:R-:W-:-:S07]  /*03e0*/  ISETP.NE.AND P1, PT, R15, RZ, PT ;  /* 0x000000ff0f00720c */ /* 0x000fce0003f25270 */
[----:B------:R-:W-:Y:S06]  /*03f0*/  @!P0 BRA `(.L_x_6) ;  /* 0x00000000003c8947 */ /* 0x000fec0003800000 */
[----:B------:R-:W0:Y:S02]  /*0400*/  LDC.64 R4, c[0x0][0x380] ;  /* 0x0000e000ff047b82 */ /* 0x000e240000000a00 */
[----:B0-----:R-:W-:-:S05]  /*0410*/  IMAD.WIDE.U32 R4, R3, 0x4, R4 ;  /* 0x0000000403047825 */ /* 0x001fca00078e0004 */
[----:B------:R-:W2:Y:S04]  /*0420*/  LDG.E R7, desc[UR6][R4.64] ;  /* 0x0000000604077981 */ /* 0x000ea8000c1e1900 */
[----:B------:R-:W2:Y:S04]  /*0430*/  LDG.E R8, desc[UR6][R4.64+0x8] ;  /* 0x0000080604087981 */ /* 0x000ea8000c1e1900 */
[----:B------:R-:W3:Y:S04]  /*0440*/  LDG.E R10, desc[UR6][R4.64+0x10] ;  /* 0x00001006040a7981 */ /* 0x000ee8000c1e1900 */
[----:B------:R-:W3:Y:S04]  /*0450*/  LDG.E R9, desc[UR6][R4.64+0x18] ;  /* 0x0000180604097981 */ /* 0x000ee8000c1e1900 */
[----:B------:R-:W4:Y:S04]  /*0460*/  LDG.E R12, desc[UR6][R4.64+0x20] ;  /* 0x00002006040c7981 */ /* 0x000f28000c1e1900 */
[----:B------:R-:W4:Y:S04]  /*0470*/  LDG.E R11, desc[UR6][R4.64+0x28] ;  /* 0x00002806040b7981 */ /* 0x000f28000c1e1900 */
[----:B------:R-:W5:Y:S04]  /*0480*/  LDG.E R14, desc[UR6][R4.64+0x30] ;  /* 0x00003006040e7981 */ /* 0x000f68000c1e1900 */
[----:B------:R-:W5:Y:S01]  /*0490*/  LDG.E R13, desc[UR6][R4.64+0x38] ;  /* 0x00003806040d7981 */ /* 0x000f62000c1e1900 */
[----:B------:R-:W-:Y:S01]  /*04a0*/  VIADD R3, R3, 0x10 ;  /* 0x0000001003037836 */ /* 0x000fe20000000000 */
[----:B--2---:R-:W-:-:S04]  /*04b0*/  IADD3 R7, PT, PT, R8, R7, R2 ;  /* 0x0000000708077210 */ /* 0x004fc80007ffe002 */
[----:B---3--:R-:W-:-:S04]  /*04c0*/  IADD3 R7, PT, PT, R9, R10, R7 ;  /* 0x0000000a09077210 */ /* 0x008fc80007ffe007 */
[----:B----4-:R-:W-:-:S04]  /*04d0*/  IADD3 R7, PT, PT, R11, R12, R7 ;  /* 0x0000000c0b077210 */ /* 0x010fc80007ffe007 */
[----:B-----5:R-:W-:-:S07]  /*04e0*/  IADD3 R2, PT, PT, R13, R14, R7 ;  /* 0x0000000e0d027210 */ /* 0x020fce0007ffe007 */
.L_x_6:
[----:B------:R-:W-:Y:S05]  /*04f0*/  BSYNC.RECONVERGENT B1 ;  /* 0x0000000000017941 */ /* 0x000fea0003800200 */
.L_x_5:
        /* <DEDUP_REMOVED lines=11> */
[----:B------:R-:W3:Y:S01]  /*05b0*/  LDG.E R10, desc[UR6][R4.64+0x18] ;  /* 0x00001806040a7981 */ /* 0x000ee2000c1e1900 */
[----:B------:R-:W-:Y:S01]  /*05c0*/  VIADD R3, R3, 0x8 ;  /* 0x0000000803037836 */ /* 0x000fe20000000000 */
[----:B--2---:R-:W-:-:S04]  /*05d0*/  IADD3 R2, PT, PT, R8, R7, R2 ;  /* 0x0000000708027210 */ /* 0x004fc80007ffe002 */
[----:B---3--:R-:W-:-:S07]  /*05e0*/  IADD3 R2, PT, PT, R10, R9, R2 ;  /* 0x000000090a027210 */ /* 0x008fce0007ffe002 */
.L_x_8:
[----:B------:R-:W-:Y:S05]  /*05f0*/  BSYNC.RECONVERGENT B1 ;  /* 0x0000000000017941 */ /* 0x000fea0003800200 */
.L_x_7:
[----:B------:R-:W-:Y:S05]  /*0600*/  @!P1 BRA `(.L_x_1) ;  /* 0x0000000000289947 */ /* 0x000fea0003800000 */
[----:B------:R-:W0:Y:S01]  /*0610*/  LDC.64 R4, c[0x0][0x380] ;  /* 0x0000e000ff047b82 */ /* 0x000e220000000a00 */
[----:B------:R-:W-:Y:S02]  /*0620*/  IMAD.MOV R6, RZ, RZ, -R6 ;  /* 0x000000ffff067224 */ /* 0x000fe400078e0a06 */
[----:B0-----:R-:W-:-:S07]  /*0630*/  IMAD.WIDE.U32 R4, R3, 0x4, R4 ;  /* 0x0000000403047825 */ /* 0x001fce00078e0004 */
.L_x_9:
[----:B------:R0:W2:Y:S01]  /*0640*/  LDG.E R3, desc[UR6][R4.64] ;  /* 0x0000000604037981 */ /* 0x0000a2000c1e1900 */
[----:B------:R-:W-:-:S05]  /*0650*/  VIADD R6, R6, 0x1 ;  /* 0x0000000106067836 */ /* 0x000fca0000000000 */
[----:B------:R-:W-:Y:S02]  /*0660*/  ISETP.NE.AND P0, PT, R6, RZ, PT ;  /* 0x000000ff0600720c */ /* 0x000fe40003f05270 */
[----:B0-----:R-:W-:-:S05]  /*0670*/  IADD3 R4, P1, PT, R4, 0x8, RZ ;  /* 0x0000000804047810 */ /* 0x001fca0007f3e0ff */
[----:B------:R-:W-:Y:S02]  /*0680*/  IMAD.X R5, RZ, RZ, R5, P1 ;  /* 0x000000ffff057224 */ /* 0x000fe400008e0605 */
[----:B--2---:R-:W-:-:S04]  /*0690*/  IMAD.IADD R2, R3, 0x1, R2 ;  /* 0x0000000103027824 */ /* 0x004fc800078e0202 */
[----:B------:R-:W-:Y:S05]  /*06a0*/  @P0 BRA `(.L_x_9) ;  /* 0xfffffffc00e40947 */ /* 0x000fea000383ffff */
.L_x_1:
[----:B------:R-:W-:Y:S05]  /*06b0*/  BSYNC.RECONVERGENT B0 ;  /* 0x0000000000007941 */ /* 0x000fea0003800200 */
.L_x_0:
[----:B------:R-:W-:-:S13]  /*06c0*/  ISETP.GT.U32.AND P0, PT, R0, 0x1, PT ;  /* 0x000000010000780c */ /* 0x000fda0003f04070 */
[----:B------:R-:W-:Y:S05]  /*06d0*/  @P0 EXIT ;  /* 0x000000000000094d */ /* 0x000fea0003800000 */
[----:B------:R-:W0:Y:S01]  /*06e0*/  S2UR UR5, SR_CgaCtaId ;  /* 0x00000000000579c3 */ /* 0x000e220000008800 */
[----:B------:R-:W-:Y:S01]  /*06f0*/  UMOV UR4, 0x400 ;  /* 0x0000040000047882 */ /* 0x000fe20000000000 */
[----:B------:R-:W-:Y:S01]  /*0700*/  ISETP.NE.AND P0, PT, R0, RZ, PT ;  /* 0x000000ff0000720c */ /* 0x000fe20003f05270 */
[----:B0-----:R-:W-:-:S06]  /*0710*/  ULEA UR4, UR5, UR4, 0x18 ;  /* 0x0000000405047291 */ /* 0x001fcc000f8ec0ff */
[----:B------:R-:W-:-:S05]  /*0720*/  LEA R3, R0, UR4, 0x2 ;  /* 0x0000000400037c11 */ /* 0x000fca000f8e10ff */
[----:B------:R0:W-:Y:S01]  /*0730*/  STS [R3], R2 ;  /* 0x0000000203007388 */ /* 0x0001e20000000800 */
[----:B------:R-:W-:Y:S05]  /*0740*/  @P0 EXIT ;  /* 0x000000000000094d */ /* 0x000fea0003800000 */
[----:B------:R-:W1:Y:S01]  /*0750*/  LDS.64 R4, [UR4] ;  /* 0x00000004ff047984 */ /* 0x000e620008000a00 */
[----:B0-----:R-:W1:Y:S03]  /*0760*/  LDC.64 R2, c[0x0][0x388] ;  /* 0x0000e200ff027b82 */ /* 0x001e660000000a00 */
[----:B-1----:R-:W-:Y:S04]  /*0770*/  STG.E desc[UR6][R2.64], R4 ;  /* 0x0000000402007986 */ /* 0x002fe8000c101906 */
[----:B------:R-:W-:Y:S01]  /*0780*/  STG.E desc[UR6][R2.64+0x4], R5 ;  /* 0x0000040502007986 */ /* 0x000fe2000c101906 */
[----:B------:R-:W-:Y:S05]  /*0790*/  EXIT ;  /* 0x000000000000794d */ /* 0x000fea0003800000 */
.L_x_10:
[----:B------:R-:W-:-:S00]  /*07a0*/  BRA `(.L_x_10) ;  /* 0xfffffffc00fc7947 */ /* 0x000fc0000383ffff */
[----:B------:R-:W-:-:S00]  /*07b0*/  NOP ;  /* 0x0000000000007918 */ /* 0x000fc00000000000 */
        /* <DEDUP_REMOVED lines=12> */
.L_x_11:


//--------------------- .nv.shared._Z3addPKiPii   --------------------------
	.section	.nv.shared._Z3addPKiPii,"aw",@nobits
	.sectionflags	@""
	.align	4
.nv.shared._Z3addPKiPii:
	.zero		1032


//--------------------- .nv.shared.reserved.0     --------------------------
	.section	.nv.shared.reserved.0,"aw",@nobits
	.weak		__nv_reservedSMEM_offset_0_alias
	.size		__nv_reservedSMEM_offset_0_alias, 0, 64
	.other		__nv_reservedSMEM_offset_0_alias,@"STO_CUDA_RESERVED_SHARED STV_DEFAULT"
__nv_reservedSMEM_offset_0_alias:
	.zero		0
	.zero		64


//--------------------- .nv.constant0._Z3addPKiPii --------------------------
	.section	.nv.constant0._Z3addPKiPii,"a",@progbits
	.sectionflags	@""
	.align	4
.nv.constant0._Z3addPKiPii:
	.zero		916


//--------------------- SYMBOLS --------------------------

	.type		.nv.reservedSmem.offset0,@object
	.size		.nv.reservedSmem.offset0,0x4
	.type		.nv.reservedSmem.cap,@object
	.size		.nv.reservedSmem.cap,0x4
